	.headerflags	@"EF_CUDA_TEXMODE_UNIFIED EF_CUDA_64BIT_ADDRESS EF_CUDA_ACCELERATORS EF_CUDA_SM90 EF_CUDA_VIRTUAL_SM(EF_CUDA_SM90)"
	.elftype	@"ET_EXEC"


//--------------------- .nv.info                  --------------------------
	.section	.nv.info,"",@"SHT_CUDA_INFO"
	.align	4


	//----- nvinfo : EIATTR_REGCOUNT
	.align		4
        /*0000*/ 	.byte	0x04, 0x2f
        /*0002*/ 	.short	(.L_3 - .L_2)
	.align		4
.L_2:
        /*0004*/ 	.word	index@(triton_poi_fused_cat_40)
        /*0008*/ 	.word	0x00000038


	//----- nvinfo : EIATTR_MIN_STACK_SIZE
	.align		4
.L_3:
        /*000c*/ 	.byte	0x04, 0x12
        /*000e*/ 	.short	(.L_5 - .L_4)
	.align		4
.L_4:
        /*0010*/ 	.word	index@(triton_poi_fused_cat_40)
        /*0014*/ 	.word	0x00000000


	//----- nvinfo : EIATTR_FRAME_SIZE
	.align		4
.L_5:
        /*0018*/ 	.byte	0x04, 0x11
        /*001a*/ 	.short	(.L_7 - .L_6)
	.align		4
.L_6:
        /*001c*/ 	.word	index@(triton_poi_fused_cat_40)
        /*0020*/ 	.word	0x00000000


	//----- nvinfo : EIATTR_MIN_STACK_SIZE
	.align		4
.L_7:
        /*0024*/ 	.byte	0x04, 0x12
        /*0026*/ 	.short	(.L_9 - .L_8)
	.align		4
.L_8:
        /*0028*/ 	.word	index@(triton_poi_fused_cat_40)
        /*002c*/ 	.word	0x00000000
.L_9:


//--------------------- .nv.info.triton_poi_fused_cat_40 --------------------------
	.section	.nv.info.triton_poi_fused_cat_40,"",@"SHT_CUDA_INFO"
	.sectionflags	@""
	.align	4


	//----- nvinfo : EIATTR_CUDA_API_VERSION
	.align		4
        /*0000*/ 	.byte	0x04, 0x37
        /*0002*/ 	.short	(.L_11 - .L_10)
.L_10:
        /*0004*/ 	.word	0x0000007c


	//----- nvinfo : EIATTR_KPARAM_INFO
	.align		4
.L_11:
        /*0008*/ 	.byte	0x04, 0x17
        /*000a*/ 	.short	(.L_13 - .L_12)
.L_12:
        /*000c*/ 	.word	0x00000000
        /*0010*/ 	.short	0x000b
        /*0012*/ 	.short	0x0058
        /*0014*/ 	.byte	0x00, 0xf0, 0x11, 0x00


	//----- nvinfo : EIATTR_KPARAM_INFO
	.align		4
.L_13:
        /*0018*/ 	.byte	0x04, 0x17
        /*001a*/ 	.short	(.L_15 - .L_14)
.L_14:
        /*001c*/ 	.word	0x00000000
        /*0020*/ 	.short	0x000a
        /*0022*/ 	.short	0x0050
        /*0024*/ 	.byte	0x00, 0xf4, 0x21, 0x00


	//----- nvinfo : EIATTR_KPARAM_INFO
	.align		4
.L_15:
        /*0028*/ 	.byte	0x04, 0x17
        /*002a*/ 	.short	(.L_17 - .L_16)
.L_16:
        /*002c*/ 	.word	0x00000000
        /*0030*/ 	.short	0x0009
        /*0032*/ 	.short	0x0048
        /*0034*/ 	.byte	0x00, 0xf4, 0x21, 0x00


	//----- nvinfo : EIATTR_KPARAM_INFO
	.align		4
.L_17:
        /*0038*/ 	.byte	0x04, 0x17
        /*003a*/ 	.short	(.L_19 - .L_18)
.L_18:
        /*003c*/ 	.word	0x00000000
        /*0040*/ 	.short	0x0008
        /*0042*/ 	.short	0x0040
        /*0044*/ 	.byte	0x00, 0xf4, 0x21, 0x00


	//----- nvinfo : EIATTR_KPARAM_INFO
	.align		4
.L_19:
        /*0048*/ 	.byte	0x04, 0x17
        /*004a*/ 	.short	(.L_21 - .L_20)
.L_20:
        /*004c*/ 	.word	0x00000000
        /*0050*/ 	.short	0x0007
        /*0052*/ 	.short	0x0038
        /*0054*/ 	.byte	0x00, 0xf4, 0x21, 0x00


	//----- nvinfo : EIATTR_KPARAM_INFO
	.align		4
.L_21:
        /*0058*/ 	.byte	0x04, 0x17
        /*005a*/ 	.short	(.L_23 - .L_22)
.L_22:
        /*005c*/ 	.word	0x00000000
        /*0060*/ 	.short	0x0006
        /*0062*/ 	.short	0x0030
        /*0064*/ 	.byte	0x00, 0xf4, 0x21, 0x00


	//----- nvinfo : EIATTR_KPARAM_INFO
	.align		4
.L_23:
        /*0068*/ 	.byte	0x04, 0x17
        /*006a*/ 	.short	(.L_25 - .L_24)
.L_24:
        /*006c*/ 	.word	0x00000000
        /*0070*/ 	.short	0x0005
        /*0072*/ 	.short	0x0028
        /*0074*/ 	.byte	0x00, 0xf4, 0x21, 0x00


	//----- nvinfo : EIATTR_KPARAM_INFO
	.align		4
.L_25:
        /*0078*/ 	.byte	0x04, 0x17
        /*007a*/ 	.short	(.L_27 - .L_26)
.L_26:
        /*007c*/ 	.word	0x00000000
        /*0080*/ 	.short	0x0004
        /*0082*/ 	.short	0x0020
        /*0084*/ 	.byte	0x00, 0xf4, 0x21, 0x00


	//----- nvinfo : EIATTR_KPARAM_INFO
	.align		4
.L_27:
        /*0088*/ 	.byte	0x04, 0x17
        /*008a*/ 	.short	(.L_29 - .L_28)
.L_28:
        /*008c*/ 	.word	0x00000000
        /*0090*/ 	.short	0x0003
        /*0092*/ 	.short	0x0018
        /*0094*/ 	.byte	0x00, 0xf4, 0x21, 0x00


	//----- nvinfo : EIATTR_KPARAM_INFO
	.align		4
.L_29:
        /*0098*/ 	.byte	0x04, 0x17
        /*009a*/ 	.short	(.L_31 - .L_30)
.L_30:
        /*009c*/ 	.word	0x00000000
        /*00a0*/ 	.short	0x0002
        /*00a2*/ 	.short	0x0010
        /*00a4*/ 	.byte	0x00, 0xf4, 0x21, 0x00


	//----- nvinfo : EIATTR_KPARAM_INFO
	.align		4
.L_31:
        /*00a8*/ 	.byte	0x04, 0x17
        /*00aa*/ 	.short	(.L_33 - .L_32)
.L_32:
        /*00ac*/ 	.word	0x00000000
        /*00b0*/ 	.short	0x0001
        /*00b2*/ 	.short	0x0008
        /*00b4*/ 	.byte	0x00, 0xf4, 0x21, 0x00


	//----- nvinfo : EIATTR_KPARAM_INFO
	.align		4
.L_33:
        /*00b8*/ 	.byte	0x04, 0x17
        /*00ba*/ 	.short	(.L_35 - .L_34)
.L_34:
        /*00bc*/ 	.word	0x00000000
        /*00c0*/ 	.short	0x0000
        /*00c2*/ 	.short	0x0000
        /*00c4*/ 	.byte	0x00, 0xf4, 0x21, 0x00


	//----- nvinfo : EIATTR_SPARSE_MMA_MASK
	.align		4
.L_35:
        /*00c8*/ 	.byte	0x03, 0x50
        /*00ca*/ 	.short	0x0000


	//----- nvinfo : EIATTR_MAXREG_COUNT
	.align		4
        /*00cc*/ 	.byte	0x03, 0x1b
        /*00ce*/ 	.short	0x00ff


	//----- nvinfo : EIATTR_EXIT_INSTR_OFFSETS
	.align		4
        /*00d0*/ 	.byte	0x04, 0x1c
        /*00d2*/ 	.short	(.L_37 - .L_36)


	//   ....[0]....
.L_36:
        /*00d4*/ 	.word	0x00001c80


	//   ....[1]....
        /*00d8*/ 	.word	0x00001ca0


	//----- nvinfo : EIATTR_REQNTID
	.align		4
.L_37:
        /*00dc*/ 	.byte	0x04, 0x10
        /*00de*/ 	.short	(.L_39 - .L_38)
.L_38:
        /*00e0*/ 	.word	0x00000080
        /*00e4*/ 	.word	0x00000001
        /*00e8*/ 	.word	0x00000001


	//----- nvinfo : EIATTR_CBANK_PARAM_SIZE
	.align		4
.L_39:
        /*00ec*/ 	.byte	0x03, 0x19
        /*00ee*/ 	.short	0x005c


	//----- nvinfo : EIATTR_PARAM_CBANK
	.align		4
        /*00f0*/ 	.byte	0x04, 0x0a
        /*00f2*/ 	.short	(.L_41 - .L_40)
	.align		4
.L_40:
        /*00f4*/ 	.word	index@(.nv.constant0.triton_poi_fused_cat_40)
        /*00f8*/ 	.short	0x0210
        /*00fa*/ 	.short	0x005c


	//----- nvinfo : EIATTR_SW_WAR
	.align		4
.L_41:
        /*00fc*/ 	.byte	0x04, 0x36
        /*00fe*/ 	.short	(.L_43 - .L_42)
.L_42:
        /*0100*/ 	.word	0x00000008
.L_43:


//--------------------- .nv.callgraph             --------------------------
	.section	.nv.callgraph,"",@"SHT_CUDA_CALLGRAPH"
	.align	4
	.sectionentsize	8
	.align		4
        /*0000*/ 	.word	0x00000000
	.align		4
        /*0004*/ 	.word	0xffffffff
	.align		4
        /*0008*/ 	.word	0x00000000
	.align		4
        /*000c*/ 	.word	0xfffffffe
	.align		4
        /*0010*/ 	.word	0x00000000
	.align		4
        /*0014*/ 	.word	0xfffffffd
	.align		4
        /*0018*/ 	.word	0x00000000
	.align		4
        /*001c*/ 	.word	0xfffffffc


//--------------------- .nv.constant4             --------------------------
	.section	.nv.constant4,"a",@progbits
	.align	8
	.align		8
.nv.constant4:
        /*0000*/ 	.dword	_$_str
	.align		8
        /*0008*/ 	.dword	_$_str_$_2


//--------------------- .text.triton_poi_fused_cat_40 --------------------------
	.section	.text.triton_poi_fused_cat_40,"ax",@progbits
	.align	128
        .global         triton_poi_fused_cat_40
        .type           triton_poi_fused_cat_40,@function
        .size           triton_poi_fused_cat_40,(.L_x_1 - triton_poi_fused_cat_40)
        .other          triton_poi_fused_cat_40,@"STO_CUDA_ENTRY STV_DEFAULT"
triton_poi_fused_cat_40:
.text.triton_poi_fused_cat_40:
[----:B------:R-:W0:Y:S01]  /*0000*/  LDC R1, c[0x0][0x28] ;  /* 0x00000a00ff017b82 */ /* 0x000e220000000800 */
[----:B------:R-:W1:Y:S07]  /*0010*/  S2R R0, SR_TID.X ;  /* 0x0000000000007919 */ /* 0x000e6e0000002100 */
[----:B------:R-:W2:Y:S01]  /*0020*/  LDC.64 R6, c[0x0][0x210] ;  /* 0x00008400ff067b82 */ /* 0x000ea20000000a00 */
[----:B------:R-:W-:Y:S02]  /*0030*/  CS2R R8, SRZ ;  /* 0x0000000000087805 */ /* 0x000fe4000001ff00 */
[----:B------:R-:W-:Y:S01]  /*0040*/  CS2R R10, SRZ ;  /* 0x00000000000a7805 */ /* 0x000fe2000001ff00 */
[----:B------:R-:W3:Y:S01]  /*0050*/  S2R R3, SR_CTAID.X ;  /* 0x0000000000037919 */ /* 0x000ee20000002500 */
[----:B------:R-:W-:Y:S01]  /*0060*/  ULDC.64 UR4, c[0x0][0x208] ;  /* 0x0000820000047ab9 */ /* 0x000fe20000000a00 */
[----:B------:R-:W-:-:S02]  /*0070*/  CS2R R16, SRZ ;  /* 0x0000000000107805 */ /* 0x000fc4000001ff00 */
[----:B------:R-:W-:Y:S01]  /*0080*/  CS2R R18, SRZ ;  /* 0x0000000000127805 */ /* 0x000fe2000001ff00 */
[----:B------:R-:W4:Y:S01]  /*0090*/  LDC.64 R14, c[0x0][0x218] ;  /* 0x00008600ff0e7b82 */ /* 0x000f220000000a00 */
[----:B------:R-:W-:Y:S02]  /*00a0*/  CS2R R32, SRZ ;  /* 0x0000000000207805 */ /* 0x000fe4000001ff00 */
[----:B------:R-:W-:Y:S02]  /*00b0*/  CS2R R34, SRZ ;  /* 0x0000000000227805 */ /* 0x000fe4000001ff00 */
[----:B------:R-:W-:Y:S02]  /*00c0*/  CS2R R28, SRZ ;  /* 0x00000000001c7805 */ /* 0x000fe4000001ff00 */
[----:B------:R-:W-:Y:S01]  /*00d0*/  CS2R R30, SRZ ;  /* 0x00000000001e7805 */ /* 0x000fe2000001ff00 */
[----:B------:R-:W-:Y:S01]  /*00e0*/  ULDC.64 UR6, c[0x0][0x238] ;  /* 0x00008e0000067ab9 */ /* 0x000fe20000000a00 */
[----:B------:R-:W-:Y:S01]  /*00f0*/  CS2R R26, SRZ ;  /* 0x00000000001a7805 */ /* 0x000fe2000001ff00 */
[----:B------:R-:W5:Y:S08]  /*0100*/  LDC.64 R44, c[0x0][0x248] ;  /* 0x00009200ff2c7b82 */ /* 0x000f700000000a00 */
[----:B------:R-:W2:Y:S01]  /*0110*/  LDC.64 R52, c[0x0][0x228] ;  /* 0x00008a00ff347b82 */ /* 0x000ea20000000a00 */
[----:B-1----:R-:W-:-:S05]  /*0120*/  IMAD.SHL.U32 R0, R0, 0x4, RZ ;  /* 0x0000000400007824 */ /* 0x002fca00078e00ff */
[----:B------:R-:W-:-:S05]  /*0130*/  LOP3.LUT R0, R0, 0x1fc, RZ, 0xc0, !PT ;  /* 0x000001fc00007812 */ /* 0x000fca00078ec0ff */
[----:B---3--:R-:W-:-:S04]  /*0140*/  IMAD R2, R3, 0x400, R0 ;  /* 0x0000040003027824 */ /* 0x008fc800078e0200 */
[C---:B------:R-:W-:Y:S02]  /*0150*/  VIADD R3, R2.reuse, 0x200 ;  /* 0x0000020002037836 */ /* 0x040fe40000000000 */
[----:B------:R-:W-:-:S04]  /*0160*/  IMAD.HI R4, R2, 0x2aaaaaab, RZ ;  /* 0x2aaaaaab02047827 */ /* 0x000fc800078e02ff */
[----:B------:R-:W-:-:S05]  /*0170*/  IMAD.HI R0, R3, 0x2aaaaaab, RZ ;  /* 0x2aaaaaab03007827 */ /* 0x000fca00078e02ff */
[----:B------:R-:W-:-:S04]  /*0180*/  SHF.R.U32.HI R5, RZ, 0x1f, R0 ;  /* 0x0000001fff057819 */ /* 0x000fc80000011600 */
[----:B------:R-:W-:Y:S02]  /*0190*/  LEA.HI.SX32 R12, R0, R5, 0x1a ;  /* 0x00000005000c7211 */ /* 0x000fe400078fd2ff */
[----:B------:R-:W-:-:S03]  /*01a0*/  SHF.R.U32.HI R5, RZ, 0x1f, R4 ;  /* 0x0000001fff057819 */ /* 0x000fc60000011604 */
[----:B------:R-:W-:Y:S01]  /*01b0*/  IMAD R0, R12, -0x180, R3 ;  /* 0xfffffe800c007824 */ /* 0x000fe200078e0203 */
[----:B------:R-:W-:Y:S01]  /*01c0*/  LEA.HI.SX32 R13, R4, R5, 0x1a ;  /* 0x00000005040d7211 */ /* 0x000fe200078fd2ff */
[----:B------:R-:W-:Y:S02]  /*01d0*/  IMAD R5, R12, 0xc0, RZ ;  /* 0x000000c00c057824 */ /* 0x000fe400078e02ff */
[C---:B----4-:R-:W-:Y:S01]  /*01e0*/  IMAD.WIDE R20, R0.reuse, 0x4, R14 ;  /* 0x0000000400147825 */ /* 0x050fe200078e020e */
[----:B------:R-:W-:-:S03]  /*01f0*/  ISETP.GE.AND P0, PT, R0, 0xc0, PT ;  /* 0x000000c00000780c */ /* 0x000fc60003f06270 */
[----:B------:R-:W-:Y:S01]  /*0200*/  IMAD R4, R13, -0x180, R2 ;  /* 0xfffffe800d047824 */ /* 0x000fe200078e0202 */
[----:B------:R-:W-:Y:S01]  /*0210*/  ISETP.LT.AND P3, PT, R3, 0x151800, !P0 ;  /* 0x001518000300780c */ /* 0x000fe20004761270 */
[----:B------:R-:W-:Y:S02]  /*0220*/  IMAD R23, R13, 0xc0, RZ ;  /* 0x000000c00d177824 */ /* 0x000fe400078e02ff */
[----:B------:R-:W-:Y:S01]  /*0230*/  IMAD.IADD R13, R0, 0x1, R5 ;  /* 0x00000001000d7824 */ /* 0x000fe200078e0205 */
[C---:B------:R-:W-:Y:S01]  /*0240*/  ISETP.GE.AND P0, PT, R4.reuse, 0xc0, PT ;  /* 0x000000c00400780c */ /* 0x040fe20003f06270 */
[----:B------:R-:W-:Y:S02]  /*0250*/  IMAD.IADD R25, R4, 0x1, R23 ;  /* 0x0000000104197824 */ /* 0x000fe400078e0217 */
[----:B--2---:R-:W-:Y:S01]  /*0260*/  IMAD.WIDE R12, R13, 0x4, R6 ;  /* 0x000000040d0c7825 */ /* 0x004fe200078e0206 */
[----:B------:R-:W-:-:S03]  /*0270*/  ISETP.LT.AND P2, PT, R2, 0x151800, !P0 ;  /* 0x001518000200780c */ /* 0x000fc60004741270 */
[----:B------:R-:W-:Y:S02]  /*0280*/  IMAD.WIDE R6, R25, 0x4, R6 ;  /* 0x0000000419067825 */ /* 0x000fe400078e0206 */
[----:B------:R1:W2:Y:S02]  /*0290*/  @P3 LDG.E.EL.128 R8, desc[UR4][R12.64] ;  /* 0x000000040c083981 */ /* 0x0002a4000c2e1d00 */
[----:B------:R-:W-:Y:S02]  /*02a0*/  IMAD.WIDE R14, R4, 0x4, R14 ;  /* 0x00000004040e7825 */ /* 0x000fe400078e020e */
[----:B------:R3:W4:Y:S04]  /*02b0*/  @P3 LDG.E.EL.128 R16, desc[UR4][R20.64] ;  /* 0x0000000414103981 */ /* 0x000728000c2e1d00 */
[----:B------:R3:W5:Y:S01]  /*02c0*/  @P2 LDG.E.EL.128 R32, desc[UR4][R6.64] ;  /* 0x0000000406202981 */ /* 0x000762000c2e1d00 */
[----:B-1----:R-:W1:Y:S03]  /*02d0*/  LDC.64 R12, c[0x0][0x240] ;  /* 0x00009000ff0c7b82 */ /* 0x002e660000000a00 */
[----:B------:R1:W5:Y:S01]  /*02e0*/  @P2 LDG.E.EL.128 R28, desc[UR4][R14.64] ;  /* 0x000000040e1c2981 */ /* 0x000362000c2e1d00 */
[----:B------:R-:W-:-:S02]  /*02f0*/  ISETP.GE.AND P1, PT, R2, 0x151800, PT ;  /* 0x001518000200780c */ /* 0x000fc40003f26270 */
[----:B------:R-:W-:Y:S02]  /*0300*/  CS2R R24, SRZ ;  /* 0x0000000000187805 */ /* 0x000fe4000001ff00 */
[----:B---3--:R-:W-:Y:S02]  /*0310*/  SHF.R.S32.HI R21, RZ, 0x1f, R23 ;  /* 0x0000001fff157819 */ /* 0x008fe40000011417 */
[----:B------:R-:W-:Y:S02]  /*0320*/  IADD3 R23, P0, R4, R23, RZ ;  /* 0x0000001704177210 */ /* 0x000fe40007f1e0ff */
[C---:B------:R-:W-:Y:S02]  /*0330*/  ISETP.GT.AND P1, PT, R4.reuse, 0xbf, !P1 ;  /* 0x000000bf0400780c */ /* 0x040fe40004f24270 */
[----:B------:R-:W-:Y:S02]  /*0340*/  LEA.HI.X.SX32 R20, R4, R21, 0x1, P0 ;  /* 0x0000001504147211 */ /* 0x000fe400000f0eff */
[----:B------:R-:W-:-:S04]  /*0350*/  LEA R36, P0, R23, UR6, 0x2 ;  /* 0x0000000617247c11 */ /* 0x000fc8000f8010ff */
[----:B------:R-:W-:Y:S02]  /*0360*/  LEA.HI.X R37, R23, UR7, R20, 0x2, P0 ;  /* 0x0000000717257c11 */ /* 0x000fe400080f1414 */
[----:B------:R-:W-:Y:S02]  /*0370*/  CS2R R20, SRZ ;  /* 0x0000000000147805 */ /* 0x000fe4000001ff00 */
[----:B------:R-:W-:Y:S01]  /*0380*/  CS2R R22, SRZ ;  /* 0x0000000000167805 */ /* 0x000fe2000001ff00 */
[----:B------:R-:W3:Y:S01]  /*0390*/  @P1 LDG.E.EL.128 R24, desc[UR4][R36.64+-0x300] ;  /* 0xfffd000424181981 */ /* 0x000ee2000c2e1d00 */
[----:B01----:R-:W-:-:S05]  /*03a0*/  IMAD.WIDE R6, R4, 0x4, R12 ;  /* 0x0000000404067825 */ /* 0x003fca00078e020c */
[----:B------:R4:W3:Y:S01]  /*03b0*/  @P1 LDG.E.EL.128 R20, desc[UR4][R6.64+-0x300] ;  /* 0xfffd000406141981 */ /* 0x0008e2000c2e1d00 */
[----:B------:R-:W-:Y:S02]  /*03c0*/  SHF.R.S32.HI R15, RZ, 0x1f, R5 ;  /* 0x0000001fff0f7819 */ /* 0x000fe40000011405 */
[----:B------:R-:W-:-:S04]  /*03d0*/  IADD3 R5, P0, R0, R5, RZ ;  /* 0x0000000500057210 */ /* 0x000fc80007f1e0ff */
[----:B------:R-:W-:Y:S02]  /*03e0*/  LEA.HI.X.SX32 R14, R0, R15, 0x1, P0 ;  /* 0x0000000f000e7211 */ /* 0x000fe400000f0eff */
[----:B------:R-:W-:-:S04]  /*03f0*/  LEA R40, P0, R5, UR6, 0x2 ;  /* 0x0000000605287c11 */ /* 0x000fc8000f8010ff */
[----:B------:R-:W-:Y:S02]  /*0400*/  LEA.HI.X R41, R5, UR7, R14, 0x2, P0 ;  /* 0x0000000705297c11 */ /* 0x000fe400080f140e */
[----:B------:R-:W-:-:S04]  /*0410*/  ISETP.GE.AND P4, PT, R3, 0x151800, PT ;  /* 0x001518000300780c */ /* 0x000fc80003f86270 */
[----:B------:R-:W-:Y:S02]  /*0420*/  ISETP.GT.AND P0, PT, R0, 0xbf, !P4 ;  /* 0x000000bf0000780c */ /* 0x000fe40006704270 */
[----:B------:R-:W-:Y:S02]  /*0430*/  CS2R R14, SRZ ;  /* 0x00000000000e7805 */ /* 0x000fe4000001ff00 */
[----:B--2---:R-:W-:Y:S02]  /*0440*/  SEL R5, R11, RZ, P3 ;  /* 0x000000ff0b057207 */ /* 0x004fe40001800000 */
[----:B----4-:R-:W-:Y:S02]  /*0450*/  SEL R6, R19, RZ, P3 ;  /* 0x000000ff13067207 */ /* 0x010fe40001800000 */
[----:B-----5:R-:W-:Y:S02]  /*0460*/  SEL R34, R34, RZ, P2 ;  /* 0x000000ff22227207 */ /* 0x020fe40001000000 */
[----:B------:R-:W-:Y:S01]  /*0470*/  SEL R39, R30, RZ, P2 ;  /* 0x000000ff1e277207 */ /* 0x000fe20001000000 */
[----:B------:R-:W-:Y:S01]  /*0480*/  FADD R5, R5, -R6 ;  /* 0x8000000605057221 */ /* 0x000fe20000000000 */
[----:B------:R-:W-:-:S03]  /*0490*/  SEL R6, R35, RZ, P2 ;  /* 0x000000ff23067207 */ /* 0x000fc60001000000 */
[----:B------:R-:W-:Y:S02]  /*04a0*/  FADD R39, R34, -R39 ;  /* 0x8000002722277221 */ /* 0x000fe40000000000 */
[----:B------:R-:W0:Y:S01]  /*04b0*/  LDC.64 R34, c[0x0][0x220] ;  /* 0x00008800ff227b82 */ /* 0x000e220000000a00 */
[----:B------:R-:W-:Y:S02]  /*04c0*/  SEL R8, R8, RZ, P3 ;  /* 0x000000ff08087207 */ /* 0x000fe40001800000 */
[----:B------:R-:W-:Y:S02]  /*04d0*/  SEL R9, R9, RZ, P3 ;  /* 0x000000ff09097207 */ /* 0x000fe40001800000 */
[----:B------:R-:W-:Y:S02]  /*04e0*/  SEL R36, R17, RZ, P3 ;  /* 0x000000ff11247207 */ /* 0x000fe40001800000 */
[----:B------:R-:W-:Y:S02]  /*04f0*/  SEL R37, R16, RZ, P3 ;  /* 0x000000ff10257207 */ /* 0x000fe40001800000 */
[----:B------:R-:W-:Y:S01]  /*0500*/  SEL R7, R10, RZ, P3 ;  /* 0x000000ff0a077207 */ /* 0x000fe20001800000 */
[----:B------:R-:W-:Y:S01]  /*0510*/  FADD R36, R9, -R36 ;  /* 0x8000002409247221 */ /* 0x000fe20000000000 */
[----:B------:R-:W-:Y:S01]  /*0520*/  CS2R R10, SRZ ;  /* 0x00000000000a7805 */ /* 0x000fe2000001ff00 */
[----:B------:R-:W-:Y:S01]  /*0530*/  FADD R37, R8, -R37 ;  /* 0x8000002508257221 */ /* 0x000fe20000000000 */
[----:B------:R-:W-:-:S02]  /*0540*/  CS2R R8, SRZ ;  /* 0x0000000000087805 */ /* 0x000fc4000001ff00 */
[----:B------:R-:W-:Y:S02]  /*0550*/  SEL R33, R33, RZ, P2 ;  /* 0x000000ff21217207 */ /* 0x000fe40001000000 */
[----:B------:R-:W-:Y:S02]  /*0560*/  SEL R38, R29, RZ, P2 ;  /* 0x000000ff1d267207 */ /* 0x000fe40001000000 */
[----:B------:R1:W2:Y:S01]  /*0570*/  @P0 LDG.E.EL.128 R8, desc[UR4][R40.64+-0x300] ;  /* 0xfffd000428080981 */ /* 0x0002a2000c2e1d00 */
[----:B------:R-:W-:Y:S02]  /*0580*/  SEL R32, R32, RZ, P2 ;  /* 0x000000ff20207207 */ /* 0x000fe40001000000 */
[----:B------:R-:W-:Y:S01]  /*0590*/  SEL R47, R28, RZ, P2 ;  /* 0x000000ff1c2f7207 */ /* 0x000fe20001000000 */
[----:B-1----:R-:W-:Y:S01]  /*05a0*/  FADD R41, R33, -R38 ;  /* 0x8000002621297221 */ /* 0x002fe20000000000 */
[----:B---3--:R-:W-:Y:S02]  /*05b0*/  SEL R33, R20, RZ, P1 ;  /* 0x000000ff14217207 */ /* 0x008fe40000800000 */
[----:B------:R-:W-:Y:S01]  /*05c0*/  SEL R20, R24, RZ, P1 ;  /* 0x000000ff18147207 */ /* 0x000fe20000800000 */
[----:B0-----:R-:W-:-:S04]  /*05d0*/  IMAD.WIDE R42, R4, 0x4, R34 ;  /* 0x00000004042a7825 */ /* 0x001fc800078e0222 */
[----:B------:R-:W-:Y:S01]  /*05e0*/  FADD R38, R32, -R47 ;  /* 0x8000002f20267221 */ /* 0x000fe20000000000 */
[----:B------:R-:W-:-:S04]  /*05f0*/  IMAD.WIDE R48, R0, 0x4, R34 ;  /* 0x0000000400307825 */ /* 0x000fc800078e0222 */
[----:B------:R-:W-:Y:S01]  /*0600*/  FADD R20, R20, -R33 ;  /* 0x8000002114147221 */ /* 0x000fe20000000000 */
[----:B------:R-:W-:Y:S02]  /*0610*/  CS2R R32, SRZ ;  /* 0x0000000000207805 */ /* 0x000fe4000001ff00 */
[----:B------:R-:W-:Y:S01]  /*0620*/  CS2R R34, SRZ ;  /* 0x0000000000227805 */ /* 0x000fe2000001ff00 */
[----:B------:R-:W-:-:S05]  /*0630*/  IMAD.WIDE R46, R4, 0x4, R44 ;  /* 0x00000004042e7825 */ /* 0x000fca00078e022c */
[----:B------:R-:W3:Y:S01]  /*0640*/  @P1 LDG.E.EL.128 R32, desc[UR4][R46.64+-0x300] ;  /* 0xfffd00042e201981 */ /* 0x000ee2000c2e1d00 */
[----:B------:R-:W-:-:S05]  /*0650*/  SEL R31, R31, RZ, P2 ;  /* 0x000000ff1f1f7207 */ /* 0x000fca0001000000 */
[----:B------:R-:W-:Y:S01]  /*0660*/  FADD R6, R6, -R31 ;  /* 0x8000001f06067221 */ /* 0x000fe20000000000 */
[----:B------:R-:W-:Y:S01]  /*0670*/  IMAD.WIDE R30, R0, 0x4, R12 ;  /* 0x00000004001e7825 */ /* 0x000fe200078e020c */
[----:B------:R-:W-:Y:S02]  /*0680*/  CS2R R12, SRZ ;  /* 0x00000000000c7805 */ /* 0x000fe4000001ff00 */
[----:B------:R-:W-:-:S04]  /*0690*/  SEL R18, R18, RZ, P3 ;  /* 0x000000ff12127207 */ /* 0x000fc80001800000 */
[----:B------:R-:W4:Y:S01]  /*06a0*/  @P2 LDG.E.EL.128 R12, desc[UR4][R42.64] ;  /* 0x000000042a0c2981 */ /* 0x000f22000c2e1d00 */
[----:B------:R-:W-:Y:S01]  /*06b0*/  FADD R7, R7, -R18 ;  /* 0x8000001207077221 */ /* 0x000fe20000000000 */
[----:B------:R-:W-:Y:S02]  /*06c0*/  CS2R R16, SRZ ;  /* 0x0000000000107805 */ /* 0x000fe4000001ff00 */
[----:B------:R-:W-:-:S06]  /*06d0*/  CS2R R18, SRZ ;  /* 0x0000000000127805 */ /* 0x000fcc000001ff00 */
[----:B------:R0:W5:Y:S01]  /*06e0*/  @P0 LDG.E.EL.128 R16, desc[UR4][R30.64+-0x300] ;  /* 0xfffd00041e100981 */ /* 0x000162000c2e1d00 */
[----:B------:R-:W-:Y:S02]  /*06f0*/  CS2R R28, SRZ ;  /* 0x00000000001c7805 */ /* 0x000fe4000001ff00 */
[----:B0-----:R-:W-:-:S06]  /*0700*/  CS2R R30, SRZ ;  /* 0x00000000001e7805 */ /* 0x001fcc000001ff00 */
[----:B------:R0:W2:Y:S01]  /*0710*/  @P3 LDG.E.EL.128 R28, desc[UR4][R48.64] ;  /* 0x00000004301c3981 */ /* 0x0000a2000c2e1d00 */
[----:B------:R-:W-:Y:S02]  /*0720*/  SEL R40, R21, RZ, P1 ;  /* 0x000000ff15287207 */ /* 0x000fe40000800000 */
[----:B------:R-:W-:-:S05]  /*0730*/  SEL R25, R25, RZ, P1 ;  /* 0x000000ff19197207 */ /* 0x000fca0000800000 */
[----:B------:R-:W-:Y:S01]  /*0740*/  FADD R40, R25, -R40 ;  /* 0x8000002819287221 */ /* 0x000fe20000000000 */
[----:B------:R-:W-:Y:S01]  /*0750*/  IMAD.MOV.U32 R24, RZ, RZ, 0x3e800000 ;  /* 0x3e800000ff187424 */ /* 0x000fe200078e00ff */
[----:B------:R-:W-:Y:S02]  /*0760*/  SEL R23, R23, RZ, P1 ;  /* 0x000000ff17177207 */ /* 0x000fe40000800000 */
[----:B------:R-:W-:Y:S02]  /*0770*/  SEL R26, R26, RZ, P1 ;  /* 0x000000ff1a1a7207 */ /* 0x000fe40000800000 */
[----:B---3--:R-:W-:-:S05]  /*0780*/  SEL R32, R32, RZ, P1 ;  /* 0x000000ff20207207 */ /* 0x008fca0000800000 */
[----:B------:R-:W-:-:S04]  /*0790*/  FADD R43, R32, 0.0010000000474974513054 ;  /* 0x3a83126f202b7421 */ /* 0x000fc80000000000 */
[----:B------:R-:W1:Y:S01]  /*07a0*/  MUFU.SQRT R42, R43 ;  /* 0x0000002b002a7308 */ /* 0x000e620000002000 */
[----:B------:R-:W-:-:S05]  /*07b0*/  SEL R21, R33, RZ, P1 ;  /* 0x000000ff21157207 */ /* 0x000fca0000800000 */
[----:B------:R-:W-:-:S04]  /*07c0*/  FADD R21, R21, 0.0010000000474974513054 ;  /* 0x3a83126f15157421 */ /* 0x000fc80000000000 */
[----:B------:R3:W0:Y:S01]  /*07d0*/  MUFU.SQRT R47, R21 ;  /* 0x00000015002f7308 */ /* 0x0006220000002000 */
[----:B------:R-:W-:Y:S02]  /*07e0*/  SEL R25, R34, RZ, P1 ;  /* 0x000000ff22197207 */ /* 0x000fe40000800000 */
[----:B-1----:R-:W-:-:S03]  /*07f0*/  FSETP.GT.AND P5, PT, R42, 8.50705917302346158658e+37, PT ;  /* 0x7e8000002a00780b */ /* 0x002fc60003fa4000 */
[----:B------:R-:W-:Y:S01]  /*0800*/  FADD R25, R25, 0.0010000000474974513054 ;  /* 0x3a83126f19197421 */ /* 0x000fe20000000000 */
[----:B------:R-:W-:Y:S02]  /*0810*/  FSETP.GEU.AND P4, PT, R42, 1.175494350822287508e-38, PT ;  /* 0x008000002a00780b */ /* 0x000fe40003f8e000 */
[----:B------:R-:W-:Y:S01]  /*0820*/  FSEL R32, R24, 1, P5 ;  /* 0x3f80000018207808 */ /* 0x000fe20002800000 */
[----:B------:R-:W1:Y:S01]  /*0830*/  MUFU.SQRT R51, R25 ;  /* 0x0000001900337308 */ /* 0x000e620000002000 */
[----:B---3--:R-:W-:-:S05]  /*0840*/  SEL R21, R35, RZ, P1 ;  /* 0x000000ff23157207 */ /* 0x008fca0000800000 */
[----:B------:R-:W-:Y:S01]  /*0850*/  @P5 FMUL R42, R42, 0.25 ;  /* 0x3e8000002a2a5820 */ /* 0x000fe20000400000 */
[----:B0-----:R-:W-:Y:S01]  /*0860*/  FSETP.GT.AND P5, PT, R47, 8.50705917302346158658e+37, PT ;  /* 0x7e8000002f00780b */ /* 0x001fe20003fa4000 */
[----:B------:R-:W-:Y:S01]  /*0870*/  FADD R21, R21, 0.0010000000474974513054 ;  /* 0x3a83126f15157421 */ /* 0x000fe20000000000 */
[----:B------:R-:W-:Y:S02]  /*0880*/  FSETP.GEU.AND P6, PT, R47, 1.175494350822287508e-38, PT ;  /* 0x008000002f00780b */ /* 0x000fe40003fce000 */
[----:B------:R-:W-:Y:S01]  /*0890*/  FSEL R46, R24, 1, P5 ;  /* 0x3f800000182e7808 */ /* 0x000fe20002800000 */
[----:B------:R-:W0:Y:S01]  /*08a0*/  MUFU.SQRT R49, R21 ;  /* 0x0000001500317308 */ /* 0x000e220000002000 */
[----:B----4-:R-:W-:-:S07]  /*08b0*/  SEL R12, R12, RZ, P2 ;  /* 0x000000ff0c0c7207 */ /* 0x010fce0001000000 */
[----:B------:R-:W-:Y:S01]  /*08c0*/  @P5 FMUL R47, R47, 0.25 ;  /* 0x3e8000002f2f5820 */ /* 0x000fe20000400000 */
[C---:B-1----:R-:W-:Y:S02]  /*08d0*/  FSETP.GT.AND P5, PT, R51.reuse, 8.50705917302346158658e+37, PT ;  /* 0x7e8000003300780b */ /* 0x042fe40003fa4000 */
[----:B------:R-:W-:Y:S01]  /*08e0*/  SEL R33, R22, RZ, P1 ;  /* 0x000000ff16217207 */ /* 0x000fe20000800000 */
[----:B------:R-:W-:Y:S01]  /*08f0*/  FADD R22, R12, 0.0010000000474974513054 ;  /* 0x3a83126f0c167421 */ /* 0x000fe20000000000 */
[----:B------:R-:W-:Y:S01]  /*0900*/  @!P4 FMUL R42, R42, 16777216 ;  /* 0x4b8000002a2ac820 */ /* 0x000fe20000400000 */
[----:B------:R-:W-:Y:S01]  /*0910*/  @!P4 FMUL R32, R32, 16777216 ;  /* 0x4b8000002020c820 */ /* 0x000fe20000400000 */
[----:B------:R-:W-:Y:S01]  /*0920*/  FSETP.GEU.AND P4, PT, R51, 1.175494350822287508e-38, PT ;  /* 0x008000003300780b */ /* 0x000fe20003f8e000 */
[----:B------:R-:W1:Y:S01]  /*0930*/  MUFU.SQRT R12, R22 ;  /* 0x00000016000c7308 */ /* 0x000e620000002000 */
[----:B------:R-:W-:-:S05]  /*0940*/  FSEL R43, R24, 1, P5 ;  /* 0x3f800000182b7808 */ /* 0x000fca0002800000 */
[----:B------:R-:W-:Y:S01]  /*0950*/  @P5 FMUL R51, R51, 0.25 ;  /* 0x3e80000033335820 */ /* 0x000fe20000400000 */
[----:B0-----:R-:W-:Y:S02]  /*0960*/  FSETP.GT.AND P5, PT, R49, 8.50705917302346158658e+37, PT ;  /* 0x7e8000003100780b */ /* 0x001fe40003fa4000 */
[----:B------:R-:W-:Y:S02]  /*0970*/  SEL R13, R13, RZ, P2 ;  /* 0x000000ff0d0d7207 */ /* 0x000fe40001000000 */
[----:B-----5:R-:W-:Y:S02]  /*0980*/  SEL R21, R16, RZ, P0 ;  /* 0x000000ff10157207 */ /* 0x020fe40000000000 */
[----:B--2---:R-:W-:Y:S01]  /*0990*/  SEL R8, R8, RZ, P0 ;  /* 0x000000ff08087207 */ /* 0x004fe20000000000 */
[----:B------:R-:W-:Y:S01]  /*09a0*/  FADD R13, R13, 0.0010000000474974513054 ;  /* 0x3a83126f0d0d7421 */ /* 0x000fe20000000000 */
[----:B------:R-:W-:Y:S01]  /*09b0*/  @!P6 FMUL R47, R47, 16777216 ;  /* 0x4b8000002f2fe820 */ /* 0x000fe20000400000 */
[----:B------:R-:W-:Y:S01]  /*09c0*/  @!P6 FMUL R46, R46, 16777216 ;  /* 0x4b8000002e2ee820 */ /* 0x000fe20000400000 */
[C---:B------:R-:W-:Y:S01]  /*09d0*/  FSETP.GEU.AND P6, PT, R49.reuse, 1.175494350822287508e-38, PT ;  /* 0x008000003100780b */ /* 0x040fe20003fce000 */
[----:B------:R-:W-:Y:S01]  /*09e0*/  FADD R21, R8, -R21 ;  /* 0x8000001508157221 */ /* 0x000fe20000000000 */
[----:B------:R-:W-:Y:S01]  /*09f0*/  FSEL R35, R24, 1, P5 ;  /* 0x3f80000018237808 */ /* 0x000fe20002800000 */
[----:B------:R-:W-:Y:S01]  /*0a00*/  @P5 FMUL R49, R49, 0.25 ;  /* 0x3e80000031315820 */ /* 0x000fe20000400000 */
[----:B------:R-:W0:Y:S01]  /*0a10*/  MUFU.SQRT R8, R13 ;  /* 0x0000000d00087308 */ /* 0x000e220000002000 */
[----:B-1----:R-:W-:-:S02]  /*0a20*/  FSETP.GT.AND P5, PT, R12, 8.50705917302346158658e+37, PT ;  /* 0x7e8000000c00780b */ /* 0x002fc40003fa4000 */
[----:B------:R-:W-:Y:S02]  /*0a30*/  SEL R34, R27, RZ, P1 ;  /* 0x000000ff1b227207 */ /* 0x000fe40000800000 */
[----:B------:R-:W-:Y:S02]  /*0a40*/  SEL R14, R14, RZ, P2 ;  /* 0x000000ff0e0e7207 */ /* 0x000fe40001000000 */
[----:B------:R-:W-:Y:S01]  /*0a50*/  SEL R22, R17, RZ, P0 ;  /* 0x000000ff11167207 */ /* 0x000fe20000000000 */
[----:B------:R-:W-:Y:S01]  /*0a60*/  FADD R34, R34, -R23 ;  /* 0x8000001722227221 */ /* 0x000fe20000000000 */
[----:B------:R-:W-:Y:S01]  /*0a70*/  SEL R9, R9, RZ, P0 ;  /* 0x000000ff09097207 */ /* 0x000fe20000000000 */
[----:B------:R-:W-:Y:S01]  /*0a80*/  FADD R23, R14, 0.0010000000474974513054 ;  /* 0x3a83126f0e177421 */ /* 0x000fe20000000000 */
[----:B------:R-:W-:Y:S01]  /*0a90*/  @!P4 FMUL R51, R51, 16777216 ;  /* 0x4b8000003333c820 */ /* 0x000fe20000400000 */
[----:B------:R-:W-:Y:S01]  /*0aa0*/  @!P4 FMUL R43, R43, 16777216 ;  /* 0x4b8000002b2bc820 */ /* 0x000fe20000400000 */
[----:B------:R-:W-:Y:S01]  /*0ab0*/  FSETP.GEU.AND P4, PT, R12, 1.175494350822287508e-38, PT ;  /* 0x008000000c00780b */ /* 0x000fe20003f8e000 */
[----:B------:R-:W-:Y:S01]  /*0ac0*/  FADD R22, R9, -R22 ;  /* 0x8000001609167221 */ /* 0x000fe20000000000 */
[----:B------:R-:W-:Y:S01]  /*0ad0*/  SEL R25, R18, RZ, P0 ;  /* 0x000000ff12197207 */ /* 0x000fe20000000000 */
[----:B------:R-:W-:Y:S01]  /*0ae0*/  @P5 FMUL R12, R12, 0.25 ;  /* 0x3e8000000c0c5820 */ /* 0x000fe20000400000 */
[----:B------:R-:W-:Y:S01]  /*0af0*/  SEL R10, R10, RZ, P0 ;  /* 0x000000ff0a0a7207 */ /* 0x000fe20000000000 */
[----:B------:R-:W1:Y:S01]  /*0b00*/  MUFU.SQRT R9, R23 ;  /* 0x0000001700097308 */ /* 0x000e620000002000 */
[----:B------:R-:W-:-:S02]  /*0b10*/  FSEL R16, R24, 1, P5 ;  /* 0x3f80000018107808 */ /* 0x000fc40002800000 */
[----:B0-----:R-:W-:Y:S01]  /*0b20*/  FSETP.GT.AND P5, PT, R8, 8.50705917302346158658e+37, PT ;  /* 0x7e8000000800780b */ /* 0x001fe20003fa4000 */
[----:B------:R-:W-:Y:S01]  /*0b30*/  FADD R25, R10, -R25 ;  /* 0x800000190a197221 */ /* 0x000fe20000000000 */
[----:B------:R-:W-:Y:S01]  /*0b40*/  SEL R10, R15, RZ, P2 ;  /* 0x000000ff0f0a7207 */ /* 0x000fe20001000000 */
[----:B------:R-:W-:Y:S01]  /*0b50*/  @!P6 FMUL R49, R49, 16777216 ;  /* 0x4b8000003131e820 */ /* 0x000fe20000400000 */
[----:B------:R-:W-:-:S03]  /*0b60*/  @!P6 FMUL R35, R35, 16777216 ;  /* 0x4b8000002323e820 */ /* 0x000fc60000400000 */
[----:B------:R-:W-:Y:S01]  /*0b70*/  FADD R10, R10, 0.0010000000474974513054 ;  /* 0x3a83126f0a0a7421 */ /* 0x000fe20000000000 */
[----:B------:R-:W-:Y:S02]  /*0b80*/  FSETP.GEU.AND P6, PT, R8, 1.175494350822287508e-38, PT ;  /* 0x008000000800780b */ /* 0x000fe40003fce000 */
[----:B------:R-:W-:Y:S01]  /*0b90*/  FSEL R17, R24, 1, P5 ;  /* 0x3f80000018117808 */ /* 0x000fe20002800000 */
[----:B------:R-:W0:Y:S02]  /*0ba0*/  MUFU.SQRT R13, R10 ;  /* 0x0000000a000d7308 */ /* 0x000e240000002000 */
[----:B------:R-:W-:Y:S01]  /*0bb0*/  @P5 FMUL R8, R8, 0.25 ;  /* 0x3e80000008085820 */ /* 0x000fe20000400000 */
[----:B-1----:R-:W-:Y:S02]  /*0bc0*/  FSETP.GT.AND P5, PT, R9, 8.50705917302346158658e+37, PT ;  /* 0x7e8000000900780b */ /* 0x002fe40003fa4000 */
[----:B------:R-:W-:Y:S01]  /*0bd0*/  SEL R28, R28, RZ, P3 ;  /* 0x000000ff1c1c7207 */ /* 0x000fe20001800000 */
[----:B------:R-:W-:Y:S01]  /*0be0*/  FADD R33, R26, -R33 ;  /* 0x800000211a217221 */ /* 0x000fe20000000000 */
[----:B------:R-:W-:Y:S01]  /*0bf0*/  @!P4 FMUL R12, R12, 16777216 ;  /* 0x4b8000000c0cc820 */ /* 0x000fe20000400000 */
[----:B------:R-:W-:-:S02]  /*0c00*/  SEL R11, R11, RZ, P0 ;  /* 0x000000ff0b0b7207 */ /* 0x000fc40000000000 */
[----:B------:R-:W-:Y:S01]  /*0c10*/  SEL R26, R19, RZ, P0 ;  /* 0x000000ff131a7207 */ /* 0x000fe20000000000 */
[----:B------:R-:W-:Y:S01]  /*0c20*/  FADD R28, R28, 0.0010000000474974513054 ;  /* 0x3a83126f1c1c7421 */ /* 0x000fe20000000000 */
[----:B------:R-:W-:Y:S01]  /*0c30*/  @!P4 FMUL R16, R16, 16777216 ;  /* 0x4b8000001010c820 */ /* 0x000fe20000400000 */
[----:B------:R-:W1:Y:S01]  /*0c40*/  MUFU.RCP R15, R12 ;  /* 0x0000000c000f7308 */ /* 0x000e620000001000 */
[----:B------:R-:W-:Y:S01]  /*0c50*/  FSETP.GEU.AND P4, PT, R9, 1.175494350822287508e-38, PT ;  /* 0x008000000900780b */ /* 0x000fe20003f8e000 */
[----:B------:R-:W-:Y:S01]  /*0c60*/  FADD R26, R11, -R26 ;  /* 0x8000001a0b1a7221 */ /* 0x000fe20000000000 */
[----:B------:R-:W-:Y:S01]  /*0c70*/  @P5 FMUL R9, R9, 0.25 ;  /* 0x3e80000009095820 */ /* 0x000fe20000400000 */
[----:B------:R-:W-:Y:S01]  /*0c80*/  FSEL R14, R24, 1, P5 ;  /* 0x3f800000180e7808 */ /* 0x000fe20002800000 */
[----:B------:R-:W-:Y:S01]  /*0c90*/  @!P6 FMUL R8, R8, 16777216 ;  /* 0x4b8000000808e820 */ /* 0x000fe20000400000 */
[----:B0-----:R-:W-:Y:S02]  /*0ca0*/  FSETP.GT.AND P5, PT, R13, 8.50705917302346158658e+37, PT ;  /* 0x7e8000000d00780b */ /* 0x001fe40003fa4000 */
[----:B------:R-:W0:Y:S01]  /*0cb0*/  MUFU.SQRT R11, R28 ;  /* 0x0000001c000b7308 */ /* 0x000e220000002000 */
[----:B------:R-:W-:Y:S01]  /*0cc0*/  SEL R29, R29, RZ, P3 ;  /* 0x000000ff1d1d7207 */ /* 0x000fe20001800000 */
[----:B------:R-:W-:Y:S01]  /*0cd0*/  @!P6 FMUL R17, R17, 16777216 ;  /* 0x4b8000001111e820 */ /* 0x000fe20000400000 */
[----:B------:R-:W-:-:S03]  /*0ce0*/  FSETP.GEU.AND P6, PT, R13, 1.175494350822287508e-38, PT ;  /* 0x008000000d00780b */ /* 0x000fc60003fce000 */
[----:B------:R-:W-:Y:S02]  /*0cf0*/  FADD R29, R29, 0.0010000000474974513054 ;  /* 0x3a83126f1d1d7421 */ /* 0x000fe40000000000 */
[----:B------:R-:W2:Y:S01]  /*0d00*/  MUFU.RCP R8, R8 ;  /* 0x0000000800087308 */ /* 0x000ea20000001000 */
[----:B-1----:R-:W-:Y:S01]  /*0d10*/  FMUL R15, R15, R16 ;  /* 0x000000100f0f7220 */ /* 0x002fe20000400000 */
[----:B------:R-:W-:Y:S01]  /*0d20*/  FSEL R18, R24, 1, P5 ;  /* 0x3f80000018127808 */ /* 0x000fe20002800000 */
[----:B------:R-:W-:Y:S01]  /*0d30*/  @P5 FMUL R13, R13, 0.25 ;  /* 0x3e8000000d0d5820 */ /* 0x000fe20000400000 */
[----:B0-----:R-:W-:-:S04]  /*0d40*/  FSETP.GT.AND P5, PT, R11, 8.50705917302346158658e+37, PT ;  /* 0x7e8000000b00780b */ /* 0x001fc80003fa4000 */
[----:B------:R-:W0:Y:S01]  /*0d50*/  MUFU.SQRT R16, R29 ;  /* 0x0000001d00107308 */ /* 0x000e220000002000 */
[----:B------:R-:W-:Y:S01]  /*0d60*/  SEL R30, R30, RZ, P3 ;  /* 0x000000ff1e1e7207 */ /* 0x000fe20001800000 */
[----:B------:R-:W-:Y:S01]  /*0d70*/  @!P4 FMUL R9, R9, 16777216 ;  /* 0x4b8000000909c820 */ /* 0x000fe20000400000 */
[----:B------:R-:W-:Y:S01]  /*0d80*/  @!P4 FMUL R14, R14, 16777216 ;  /* 0x4b8000000e0ec820 */ /* 0x000fe20000400000 */
[----:B--2---:R-:W-:Y:S02]  /*0d90*/  FMUL R12, R8, R17 ;  /* 0x00000011080c7220 */ /* 0x004fe40000400000 */
[----:B------:R-:W-:Y:S01]  /*0da0*/  FADD R17, R30, 0.0010000000474974513054 ;  /* 0x3a83126f1e117421 */ /* 0x000fe20000000000 */
[C---:B------:R-:W-:Y:S02]  /*0db0*/  FSETP.GEU.AND P4, PT, R11.reuse, 1.175494350822287508e-38, PT ;  /* 0x008000000b00780b */ /* 0x040fe40003f8e000 */
[----:B------:R-:W-:Y:S01]  /*0dc0*/  FSEL R50, R24, 1, P5 ;  /* 0x3f80000018327808 */ /* 0x000fe20002800000 */
[----:B------:R-:W-:Y:S01]  /*0dd0*/  @P5 FMUL R11, R11, 0.25 ;  /* 0x3e8000000b0b5820 */ /* 0x000fe20000400000 */
[----:B------:R-:W1:Y:S01]  /*0de0*/  MUFU.SQRT R8, R17 ;  /* 0x0000001100087308 */ /* 0x000e620000002000 */
[----:B0-----:R-:W-:-:S07]  /*0df0*/  FSETP.GT.AND P5, PT, R16, 8.50705917302346158658e+37, PT ;  /* 0x7e8000001000780b */ /* 0x001fce0003fa4000 */
[----:B------:R-:W0:Y:S01]  /*0e00*/  MUFU.RCP R9, R9 ;  /* 0x0000000900097308 */ /* 0x000e220000001000 */
[----:B------:R-:W-:Y:S01]  /*0e10*/  @!P6 FMUL R13, R13, 16777216 ;  /* 0x4b8000000d0de820 */ /* 0x000fe20000400000 */
[----:B------:R-:W-:Y:S01]  /*0e20*/  @!P6 FMUL R18, R18, 16777216 ;  /* 0x4b8000001212e820 */ /* 0x000fe20000400000 */
[----:B------:R-:W-:Y:S02]  /*0e30*/  SEL R31, R31, RZ, P3 ;  /* 0x000000ff1f1f7207 */ /* 0x000fe40001800000 */
[C---:B------:R-:W-:Y:S01]  /*0e40*/  FSETP.GEU.AND P6, PT, R16.reuse, 1.175494350822287508e-38, PT ;  /* 0x008000001000780b */ /* 0x040fe20003fce000 */
[----:B------:R-:W-:Y:S01]  /*0e50*/  @P5 FMUL R16, R16, 0.25 ;  /* 0x3e80000010105820 */ /* 0x000fe20000400000 */
[----:B------:R-:W-:Y:S02]  /*0e60*/  FSEL R10, R24, 1, P5 ;  /* 0x3f800000180a7808 */ /* 0x000fe40002800000 */
[----:B-1----:R-:W-:Y:S01]  /*0e70*/  FSETP.GT.AND P5, PT, R8, 8.50705917302346158658e+37, PT ;  /* 0x7e8000000800780b */ /* 0x002fe20003fa4000 */
[----:B------:R-:W-:Y:S01]  /*0e80*/  FADD R31, R31, 0.0010000000474974513054 ;  /* 0x3a83126f1f1f7421 */ /* 0x000fe20000000000 */
[----:B------:R-:W-:Y:S01]  /*0e90*/  @!P4 FMUL R11, R11, 16777216 ;  /* 0x4b8000000b0bc820 */ /* 0x000fe20000400000 */
[----:B------:R-:W-:Y:S01]  /*0ea0*/  @!P4 FMUL R50, R50, 16777216 ;  /* 0x4b8000003232c820 */ /* 0x000fe20000400000 */
[----:B------:R-:W-:Y:S01]  /*0eb0*/  FSETP.GEU.AND P4, PT, R8, 1.175494350822287508e-38, PT ;  /* 0x008000000800780b */ /* 0x000fe20003f8e000 */
[----:B0-----:R-:W-:-:S02]  /*0ec0*/  FMUL R28, R9, R14 ;  /* 0x0000000e091c7220 */ /* 0x001fc40000400000 */
[----:B------:R-:W0:Y:S02]  /*0ed0*/  MUFU.SQRT R9, R31 ;  /* 0x0000001f00097308 */ /* 0x000e240000002000 */
[----:B------:R-:W-:-:S04]  /*0ee0*/  @!P6 FMUL R16, R16, 16777216 ;  /* 0x4b8000001010e820 */ /* 0x000fc80000400000 */
[----:B------:R-:W-:Y:S01]  /*0ef0*/  @P5 FMUL R8, R8, 0.25 ;  /* 0x3e80000008085820 */ /* 0x000fe20000400000 */
[----:B------:R-:W-:-:S03]  /*0f00*/  FSEL R30, R24, 1, P5 ;  /* 0x3f800000181e7808 */ /* 0x000fc60002800000 */
[----:B------:R-:W-:Y:S01]  /*0f10*/  @!P4 FMUL R8, R8, 16777216 ;  /* 0x4b8000000808c820 */ /* 0x000fe20000400000 */
[----:B------:R-:W1:Y:S01]  /*0f20*/  MUFU.RCP R29, R13 ;  /* 0x0000000d001d7308 */ /* 0x000e620000001000 */
[----:B------:R-:W-:Y:S01]  /*0f30*/  FMUL R23, R12, R41 ;  /* 0x000000290c177220 */ /* 0x000fe20000400000 */
[----:B0-----:R-:W-:Y:S01]  /*0f40*/  FSETP.GT.AND P5, PT, R9, 8.50705917302346158658e+37, PT ;  /* 0x7e8000000900780b */ /* 0x001fe20003fa4000 */
[----:B------:R-:W-:-:S05]  /*0f50*/  @!P6 FMUL R10, R10, 16777216 ;  /* 0x4b8000000a0ae820 */ /* 0x000fca0000400000 */
[----:B------:R-:W-:Y:S01]  /*0f60*/  MUFU.RCP R17, R16 ;  /* 0x0000001000117308 */ /* 0x000fe20000001000 */
[----:B------:R-:W-:-:S07]  /*0f70*/  FSETP.GEU.AND P6, PT, R9, 1.175494350822287508e-38, PT ;  /* 0x008000000900780b */ /* 0x000fce0003fce000 */
[----:B------:R-:W0:Y:S08]  /*0f80*/  MUFU.RCP R13, R8 ;  /* 0x00000008000d7308 */ /* 0x000e300000001000 */
[----:B------:R-:W2:Y:S08]  /*0f90*/  MUFU.RCP R12, R51 ;  /* 0x00000033000c7308 */ /* 0x000eb00000001000 */
[----:B------:R-:W3:Y:S01]  /*0fa0*/  MUFU.RCP R14, R49 ;  /* 0x00000031000e7308 */ /* 0x000ee20000001000 */
[----:B------:R-:W-:Y:S01]  /*0fb0*/  @!P4 FMUL R30, R30, 16777216 ;  /* 0x4b8000001e1ec820 */ /* 0x000fe20000400000 */
[----:B------:R-:W-:Y:S01]  /*0fc0*/  @P5 FMUL R9, R9, 0.25 ;  /* 0x3e80000009095820 */ /* 0x000fe20000400000 */
[----:B-1----:R-:W-:Y:S01]  /*0fd0*/  FMUL R29, R29, R18 ;  /* 0x000000121d1d7220 */ /* 0x002fe20000400000 */
[----:B------:R-:W-:Y:S01]  /*0fe0*/  FMUL R38, R15, R38 ;  /* 0x000000260f267220 */ /* 0x000fe20000400000 */
[----:B0-----:R-:W-:Y:S01]  /*0ff0*/  FMUL R30, R13, R30 ;  /* 0x0000001e0d1e7220 */ /* 0x001fe20000400000 */
[----:B--2---:R-:W-:-:S02]  /*1000*/  FMUL R18, R12, R43 ;  /* 0x0000002b0c127220 */ /* 0x004fc40000400000 */
[----:B------:R0:W-:Y:S01]  /*1010*/  MUFU.RCP R19, R47 ;  /* 0x0000002f00137308 */ /* 0x0001e20000001000 */
[----:B------:R-:W-:Y:S01]  /*1020*/  CS2R R12, SRZ ;  /* 0x00000000000c7805 */ /* 0x000fe2000001ff00 */
[----:B------:R-:W-:Y:S01]  /*1030*/  @!P6 FMUL R9, R9, 16777216 ;  /* 0x4b8000000909e820 */ /* 0x000fe20000400000 */
[----:B---3--:R-:W-:Y:S01]  /*1040*/  FMUL R41, R14, R35 ;  /* 0x000000230e297220 */ /* 0x008fe20000400000 */
[----:B------:R-:W-:Y:S01]  /*1050*/  CS2R R14, SRZ ;  /* 0x00000000000e7805 */ /* 0x000fe2000001ff00 */
[----:B0-----:R-:W-:Y:S01]  /*1060*/  FMUL R47, R17, R10 ;  /* 0x0000000a112f7220 */ /* 0x001fe20000400000 */
[----:B------:R-:W-:-:S04]  /*1070*/  IMAD.WIDE R16, R0, 0x4, R44 ;  /* 0x0000000400107825 */ /* 0x000fc800078e022c */
[----:B------:R-:W-:Y:S01]  /*1080*/  IMAD.WIDE R44, R0, 0x4, R52 ;  /* 0x00000004002c7825 */ /* 0x000fe200078e0234 */
[----:B------:R-:W0:Y:S04]  /*1090*/  MUFU.RCP R11, R11 ;  /* 0x0000000b000b7308 */ /* 0x000e280000001000 */
[----:B------:R1:W2:Y:S04]  /*10a0*/  @P3 LDG.E.EL.128 R12, desc[UR4][R44.64] ;  /* 0x000000042c0c3981 */ /* 0x0002a8000c2e1d00 */
[----:B------:R-:W3:Y:S01]  /*10b0*/  MUFU.RCP R9, R9 ;  /* 0x0000000900097308 */ /* 0x000ee20000001000 */
[----:B-1----:R-:W1:Y:S01]  /*10c0*/  LDC.64 R44, c[0x0][0x230] ;  /* 0x00008c00ff2c7b82 */ /* 0x002e620000000a00 */
[----:B------:R-:W-:Y:S01]  /*10d0*/  FSEL R48, R24, 1, P5 ;  /* 0x3f80000018307808 */ /* 0x000fe20002800000 */
[----:B0-----:R-:W-:-:S04]  /*10e0*/  FMUL R50, R11, R50 ;  /* 0x000000320b327220 */ /* 0x001fc80000400000 */
[----:B------:R-:W-:Y:S01]  /*10f0*/  @!P6 FMUL R48, R48, 16777216 ;  /* 0x4b8000003030e820 */ /* 0x000fe20000400000 */
[----:B------:R-:W-:-:S03]  /*1100*/  CS2R R10, SRZ ;  /* 0x00000000000a7805 */ /* 0x000fc6000001ff00 */
[----:B---3--:R-:W-:Y:S01]  /*1110*/  FMUL R48, R9, R48 ;  /* 0x0000003009307220 */ /* 0x008fe20000400000 */
[----:B------:R-:W-:Y:S01]  /*1120*/  CS2R R8, SRZ ;  /* 0x0000000000087805 */ /* 0x000fe2000001ff00 */
[----:B------:R-:W-:Y:S01]  /*1130*/  FMUL R19, R19, R46 ;  /* 0x0000002e13137220 */ /* 0x000fe20000400000 */
[----:B------:R-:W-:Y:S01]  /*1140*/  FMUL R28, R28, R39 ;  /* 0x000000271c1c7220 */ /* 0x000fe20000400000 */
[----:B------:R-:W-:Y:S01]  /*1150*/  FMUL R39, R18, R33 ;  /* 0x0000002112277220 */ /* 0x000fe20000400000 */
[----:B------:R-:W-:Y:S01]  /*1160*/  FMUL R41, R41, R34 ;  /* 0x0000002229297220 */ /* 0x000fe20000400000 */
[----:B------:R-:W-:Y:S01]  /*1170*/  FMUL R40, R19, R40 ;  /* 0x0000002813287220 */ /* 0x000fe20000400000 */
[----:B------:R0:W3:Y:S01]  /*1180*/  @P0 LDG.E.EL.128 R8, desc[UR4][R16.64+-0x300] ;  /* 0xfffd000410080981 */ /* 0x0000e2000c2e1d00 */
[----:B------:R-:W-:Y:S01]  /*1190*/  CS2R R18, SRZ ;  /* 0x0000000000127805 */ /* 0x000fe2000001ff00 */
[----:B-1----:R-:W-:Y:S01]  /*11a0*/  IMAD.WIDE R34, R0, 0x4, R44 ;  /* 0x0000000400227825 */ /* 0x002fe200078e022c */
[----:B0-----:R-:W-:-:S06]  /*11b0*/  CS2R R16, SRZ ;  /* 0x0000000000107805 */ /* 0x001fcc000001ff00 */
[----:B------:R-:W4:Y:S01]  /*11c0*/  @P3 LDG.E.EL.128 R16, desc[UR4][R34.64] ;  /* 0x0000000422103981 */ /* 0x000f22000c2e1d00 */
[----:B------:R-:W0:Y:S01]  /*11d0*/  MUFU.RCP R31, R42 ;  /* 0x0000002a001f7308 */ /* 0x000e220000001000 */
[----:B------:R-:W-:Y:S01]  /*11e0*/  FMUL R29, R29, R6 ;  /* 0x000000061d1d7220 */ /* 0x000fe20000400000 */
[----:B------:R-:W-:Y:S01]  /*11f0*/  FMUL R6, R30, R7 ;  /* 0x000000071e067220 */ /* 0x000fe20000400000 */
[----:B------:R-:W-:Y:S01]  /*1200*/  FMUL R5, R48, R5 ;  /* 0x0000000530057220 */ /* 0x000fe20000400000 */
[----:B------:R-:W-:-:S04]  /*1210*/  IMAD.WIDE R48, R4, 0x4, R52 ;  /* 0x0000000404307825 */ /* 0x000fc800078e0234 */
[----:B0-----:R-:W-:Y:S01]  /*1220*/  FMUL R31, R31, R32 ;  /* 0x000000201f1f7220 */ /* 0x001fe20000400000 */
[----:B------:R-:W-:Y:S01]  /*1230*/  IMAD.WIDE R52, R4, 0x4, R44 ;  /* 0x0000000404347825 */ /* 0x000fe200078e022c */
[----:B--2---:R-:W-:Y:S02]  /*1240*/  SEL R14, R14, RZ, P3 ;  /* 0x000000ff0e0e7207 */ /* 0x004fe40001800000 */
[----:B------:R-:W-:Y:S02]  /*1250*/  SEL R15, R15, RZ, P3 ;  /* 0x000000ff0f0f7207 */ /* 0x000fe40001800000 */
[----:B------:R-:W-:Y:S01]  /*1260*/  P2R R27, PR, RZ, 0x2 ;  /* 0x00000002ff1b7803 */ /* 0x000fe20000000000 */
[----:B------:R-:W-:Y:S01]  /*1270*/  FMUL R37, R50, R37 ;  /* 0x0000002532257220 */ /* 0x000fe20000400000 */
[----:B------:R-:W-:Y:S01]  /*1280*/  SEL R42, R12, RZ, P3 ;  /* 0x000000ff0c2a7207 */ /* 0x000fe20001800000 */
[----:B------:R-:W0:Y:S01]  /*1290*/  LDC.64 R44, c[0x0][0x250] ;  /* 0x00009400ff2c7b82 */ /* 0x000e220000000a00 */
[----:B------:R-:W-:-:S07]  /*12a0*/  SEL R32, R13, RZ, P3 ;  /* 0x000000ff0d207207 */ /* 0x000fce0001800000 */
[----:B------:R-:W1:Y:S01]  /*12b0*/  LDC.64 R50, c[0x0][0x258] ;  /* 0x00009600ff327b82 */ /* 0x000e620000000a00 */
[----:B---3--:R-:W-:Y:S02]  /*12c0*/  SEL R8, R8, RZ, P0 ;  /* 0x000000ff08087207 */ /* 0x008fe40000000000 */
[----:B------:R-:W-:Y:S02]  /*12d0*/  SEL R9, R9, RZ, P0 ;  /* 0x000000ff09097207 */ /* 0x000fe40000000000 */
[----:B------:R-:W-:Y:S02]  /*12e0*/  SEL R10, R10, RZ, P0 ;  /* 0x000000ff0a0a7207 */ /* 0x000fe40000000000 */
[----:B------:R-:W-:Y:S01]  /*12f0*/  SEL R11, R11, RZ, P0 ;  /* 0x000000ff0b0b7207 */ /* 0x000fe20000000000 */
[----:B------:R-:W-:Y:S01]  /*1300*/  FADD R8, R8, 0.0010000000474974513054 ;  /* 0x3a83126f08087421 */ /* 0x000fe20000000000 */
[----:B------:R-:W-:Y:S01]  /*1310*/  FADD R9, R9, 0.0010000000474974513054 ;  /* 0x3a83126f09097421 */ /* 0x000fe20000000000 */
[----:B------:R-:W-:-:S02]  /*1320*/  FADD R10, R10, 0.0010000000474974513054 ;  /* 0x3a83126f0a0a7421 */ /* 0x000fc40000000000 */
[----:B------:R-:W-:Y:S01]  /*1330*/  FADD R11, R11, 0.0010000000474974513054 ;  /* 0x3a83126f0b0b7421 */ /* 0x000fe20000000000 */
[----:B----4-:R-:W-:Y:S02]  /*1340*/  SEL R13, R18, RZ, P3 ;  /* 0x000000ff120d7207 */ /* 0x010fe40001800000 */
[----:B------:R-:W-:Y:S01]  /*1350*/  SEL R12, R19, RZ, P3 ;  /* 0x000000ff130c7207 */ /* 0x000fe20001800000 */
[----:B------:R-:W-:Y:S01]  /*1360*/  MUFU.SQRT R33, R9 ;  /* 0x0000000900217308 */ /* 0x000fe20000002000 */
[----:B------:R-:W-:Y:S01]  /*1370*/  SEL R43, R16, RZ, P3 ;  /* 0x000000ff102b7207 */ /* 0x000fe20001800000 */
[----:B------:R-:W-:Y:S02]  /*1380*/  FFMA R6, R14, R6, R13 ;  /* 0x000000060e067223 */ /* 0x000fe4000000000d */
[----:B------:R-:W-:Y:S01]  /*1390*/  FFMA R5, R15, R5, R12 ;  /* 0x000000050f057223 */ /* 0x000fe2000000000c */
[----:B------:R-:W-:Y:S02]  /*13a0*/  CS2R R12, SRZ ;  /* 0x00000000000c7805 */ /* 0x000fe4000001ff00 */
[----:B------:R-:W-:Y:S01]  /*13b0*/  CS2R R14, SRZ ;  /* 0x00000000000e7805 */ /* 0x000fe2000001ff00 */
[----:B------:R2:W3:Y:S05]  /*13c0*/  MUFU.SQRT R16, R8 ;  /* 0x0000000800107308 */ /* 0x0004ea0000002000 */
[----:B------:R4:W5:Y:S03]  /*13d0*/  @P2 LDG.E.EL.128 R12, desc[UR4][R48.64] ;  /* 0x00000004300c2981 */ /* 0x000966000c2e1d00 */
[----:B------:R-:W0:Y:S01]  /*13e0*/  MUFU.SQRT R35, R10 ;  /* 0x0000000a00237308 */ /* 0x000e220000002000 */
[----:B--2---:R-:W-:-:S07]  /*13f0*/  CS2R R8, SRZ ;  /* 0x0000000000087805 */ /* 0x004fce000001ff00 */
[----:B------:R2:W0:Y:S02]  /*1400*/  MUFU.SQRT R46, R11 ;  /* 0x0000000b002e7308 */ /* 0x0004240000002000 */
[----:B--2---:R-:W-:-:S06]  /*1410*/  CS2R R10, SRZ ;  /* 0x00000000000a7805 */ /* 0x004fcc000001ff00 */
[----:B------:R-:W2:Y:S01]  /*1420*/  @P2 LDG.E.EL.128 R8, desc[UR4][R52.64] ;  /* 0x0000000434082981 */ /* 0x000ea2000c2e1d00 */
[----:B------:R-:W-:Y:S02]  /*1430*/  SEL R17, R17, RZ, P3 ;  /* 0x000000ff11117207 */ /* 0x000fe40001800000 */
[C---:B---3--:R-:W-:Y:S02]  /*1440*/  FSETP.GT.AND P3, PT, R16.reuse, 8.50705917302346158658e+37, PT ;  /* 0x7e8000001000780b */ /* 0x048fe40003f64000 */
[----:B------:R-:W-:Y:S02]  /*1450*/  FSETP.GEU.AND P5, PT, R16, 1.175494350822287508e-38, PT ;  /* 0x008000001000780b */ /* 0x000fe40003fae000 */
[----:B------:R-:W-:Y:S02]  /*1460*/  FSEL R18, R24, 1, P3 ;  /* 0x3f80000018127808 */ /* 0x000fe40001800000 */
[----:B0-----:R-:W-:-:S07]  /*1470*/  FSETP.GT.AND P6, PT, R35, 8.50705917302346158658e+37, PT ;  /* 0x7e8000002300780b */ /* 0x001fce0003fc4000 */
[----:B------:R-:W-:Y:S01]  /*1480*/  @P3 FMUL R16, R16, 0.25 ;  /* 0x3e80000010103820 */ /* 0x000fe20000400000 */
[C---:B------:R-:W-:Y:S02]  /*1490*/  FSETP.GT.AND P3, PT, R33.reuse, 8.50705917302346158658e+37, PT ;  /* 0x7e8000002100780b */ /* 0x040fe40003f64000 */
[----:B------:R-:W-:Y:S02]  /*14a0*/  FSETP.GEU.AND P4, PT, R33, 1.175494350822287508e-38, PT ;  /* 0x008000002100780b */ /* 0x000fe40003f8e000 */
[----:B------:R-:W-:Y:S01]  /*14b0*/  FSEL R19, R24, 1, P3 ;  /* 0x3f80000018137808 */ /* 0x000fe20001800000 */
[----:B------:R-:W-:Y:S01]  /*14c0*/  @!P5 FMUL R16, R16, 16777216 ;  /* 0x4b8000001010d820 */ /* 0x000fe20000400000 */
[----:B------:R-:W-:-:S07]  /*14d0*/  FSETP.GT.AND P1, PT, R46, 8.50705917302346158658e+37, PT ;  /* 0x7e8000002e00780b */ /* 0x000fce0003f24000 */
[----:B------:R-:W-:Y:S01]  /*14e0*/  @P3 FMUL R33, R33, 0.25 ;  /* 0x3e80000021213820 */ /* 0x000fe20000400000 */
[C---:B------:R-:W-:Y:S01]  /*14f0*/  FSETP.GEU.AND P3, PT, R35.reuse, 1.175494350822287508e-38, PT ;  /* 0x008000002300780b */ /* 0x040fe20003f6e000 */
[----:B------:R-:W-:Y:S01]  /*1500*/  @P6 FMUL R35, R35, 0.25 ;  /* 0x3e80000023236820 */ /* 0x000fe20000400000 */
[----:B------:R-:W-:Y:S01]  /*1510*/  FSEL R34, R24, 1, P6 ;  /* 0x3f80000018227808 */ /* 0x000fe20003000000 */
[----:B------:R-:W4:Y:S01]  /*1520*/  MUFU.RCP R7, R16 ;  /* 0x0000001000077308 */ /* 0x000f220000001000 */
[C---:B------:R-:W-:Y:S01]  /*1530*/  FSETP.GEU.AND P6, PT, R46.reuse, 1.175494350822287508e-38, PT ;  /* 0x008000002e00780b */ /* 0x040fe20003fce000 */
[----:B------:R-:W-:Y:S01]  /*1540*/  @!P4 FMUL R33, R33, 16777216 ;  /* 0x4b8000002121c820 */ /* 0x000fe20000400000 */
[----:B------:R-:W-:Y:S01]  /*1550*/  @P1 FMUL R46, R46, 0.25 ;  /* 0x3e8000002e2e1820 */ /* 0x000fe20000400000 */
[----:B------:R-:W-:-:S06]  /*1560*/  @!P5 FMUL R18, R18, 16777216 ;  /* 0x4b8000001212d820 */ /* 0x000fcc0000400000 */
[----:B------:R-:W-:Y:S01]  /*1570*/  @!P3 FMUL R35, R35, 16777216 ;  /* 0x4b8000002323b820 */ /* 0x000fe20000400000 */
[----:B------:R1:W-:Y:S03]  /*1580*/  MUFU.RCP R30, R33 ;  /* 0x00000021001e7308 */ /* 0x0003e60000001000 */
[----:B------:R-:W-:Y:S01]  /*1590*/  @!P6 FMUL R46, R46, 16777216 ;  /* 0x4b8000002e2ee820 */ /* 0x000fe20000400000 */
[----:B----4-:R-:W-:-:S04]  /*15a0*/  FMUL R48, R7, R18 ;  /* 0x0000001207307220 */ /* 0x010fc80000400000 */
[----:B------:R-:W-:Y:S01]  /*15b0*/  MUFU.RCP R35, R35 ;  /* 0x0000002300237308 */ /* 0x000fe20000001000 */
[----:B------:R-:W-:Y:S01]  /*15c0*/  FMUL R36, R47, R36 ;  /* 0x000000242f247220 */ /* 0x000fe20000400000 */
[----:B------:R-:W-:Y:S02]  /*15d0*/  FSEL R24, R24, 1, P1 ;  /* 0x3f80000018187808 */ /* 0x000fe40000800000 */
[----:B------:R-:W-:-:S04]  /*15e0*/  ISETP.NE.AND P1, PT, R27, RZ, PT ;  /* 0x000000ff1b00720c */ /* 0x000fc80003f25270 */
[----:B------:R-:W0:Y:S01]  /*15f0*/  MUFU.RCP R7, R46 ;  /* 0x0000002e00077308 */ /* 0x000e220000001000 */
[----:B------:R-:W-:Y:S01]  /*1600*/  FFMA R36, R32, R36, R17 ;  /* 0x0000002420247223 */ /* 0x000fe20000000011 */
[----:B------:R-:W-:Y:S01]  /*1610*/  @!P4 FMUL R19, R19, 16777216 ;  /* 0x4b8000001313c820 */ /* 0x000fe20000400000 */
[----:B------:R-:W-:Y:S01]  /*1620*/  @!P3 FMUL R34, R34, 16777216 ;  /* 0x4b8000002222b820 */ /* 0x000fe20000400000 */
[----:B------:R-:W-:Y:S01]  /*1630*/  FMUL R20, R31, R20 ;  /* 0x000000141f147220 */ /* 0x000fe20000400000 */
[----:B------:R-:W-:Y:S01]  /*1640*/  @!P6 FMUL R24, R24, 16777216 ;  /* 0x4b8000001818e820 */ /* 0x000fe20000400000 */
[----:B-1----:R-:W-:-:S04]  /*1650*/  IMAD.WIDE R32, R4, 0x4, R50 ;  /* 0x0000000404207825 */ /* 0x002fc800078e0232 */
[----:B0-----:R-:W-:Y:S01]  /*1660*/  FMUL R7, R7, R24 ;  /* 0x0000001807077220 */ /* 0x001fe20000400000 */
[----:B------:R-:W-:-:S04]  /*1670*/  IMAD.WIDE R50, R0, 0x4, R50 ;  /* 0x0000000400327825 */ /* 0x000fc800078e0232 */
[----:B------:R-:W-:Y:S01]  /*1680*/  FMUL R7, R7, R26 ;  /* 0x0000001a07077220 */ /* 0x000fe20000400000 */
[----:B------:R-:W-:Y:S02]  /*1690*/  CS2R R26, SRZ ;  /* 0x00000000001a7805 */ /* 0x000fe4000001ff00 */
[----:B-----5:R-:W-:Y:S02]  /*16a0*/  SEL R17, R14, RZ, P2 ;  /* 0x000000ff0e117207 */ /* 0x020fe40001000000 */
[----:B------:R-:W-:Y:S01]  /*16b0*/  SEL R18, R15, RZ, P2 ;  /* 0x000000ff0f127207 */ /* 0x000fe20001000000 */
[----:B------:R-:W-:Y:S01]  /*16c0*/  FMUL R15, R30, R19 ;  /* 0x000000131e0f7220 */ /* 0x000fe20000400000 */
[----:B------:R-:W-:Y:S01]  /*16d0*/  FMUL R14, R35, R34 ;  /* 0x00000022230e7220 */ /* 0x000fe20000400000 */
[----:B------:R-:W-:Y:S01]  /*16e0*/  CS2R R30, SRZ ;  /* 0x00000000001e7805 */ /* 0x000fe2000001ff00 */
[----:B------:R-:W-:-:S04]  /*16f0*/  IMAD.WIDE R34, R4, 0x4, R44 ;  /* 0x0000000404227825 */ /* 0x000fc800078e022c */
[----:B------:R-:W-:Y:S01]  /*1700*/  FMUL R14, R14, R25 ;  /* 0x000000190e0e7220 */ /* 0x000fe20000400000 */
[----:B------:R-:W-:Y:S01]  /*1710*/  CS2R R24, SRZ ;  /* 0x0000000000187805 */ /* 0x000fe2000001ff00 */
[----:B------:R-:W-:-:S05]  /*1720*/  IMAD.WIDE R44, R0, 0x4, R44 ;  /* 0x00000004002c7825 */ /* 0x000fca00078e022c */
[----:B------:R-:W3:Y:S01]  /*1730*/  @P0 LDG.E.EL.128 R24, desc[UR4][R44.64+-0x300] ;  /* 0xfffd00042c180981 */ /* 0x000ee2000c2e1d00 */
[----:B--2---:R-:W-:Y:S02]  /*1740*/  SEL R11, R11, RZ, P2 ;  /* 0x000000ff0b0b7207 */ /* 0x004fe40001000000 */
[----:B------:R-:W-:-:S03]  /*1750*/  SEL R10, R10, RZ, P2 ;  /* 0x000000ff0a0a7207 */ /* 0x000fc60001000000 */
[----:B------:R-:W-:Y:S01]  /*1760*/  FFMA R11, R18, R29, R11 ;  /* 0x0000001d120b7223 */ /* 0x000fe2000000000b */
[----:B------:R-:W-:Y:S01]  /*1770*/  CS2R R18, SRZ ;  /* 0x0000000000127805 */ /* 0x000fe2000001ff00 */
[----:B------:R-:W-:Y:S01]  /*1780*/  FFMA R10, R17, R28, R10 ;  /* 0x0000001c110a7223 */ /* 0x000fe2000000000a */
[----:B------:R-:W-:Y:S02]  /*1790*/  CS2R R16, SRZ ;  /* 0x0000000000107805 */ /* 0x000fe4000001ff00 */
[----:B------:R-:W-:-:S04]  /*17a0*/  CS2R R28, SRZ ;  /* 0x00000000001c7805 */ /* 0x000fc8000001ff00 */
[----:B------:R0:W2:Y:S04]  /*17b0*/  @P1 LDG.E.EL.128 R16, desc[UR4][R34.64+-0x300] ;  /* 0xfffd000422101981 */ /* 0x0000a8000c2e1d00 */
[----:B------:R1:W4:Y:S01]  /*17c0*/  @P1 LDG.E.EL.128 R28, desc[UR4][R32.64+-0x300] ;  /* 0xfffd0004201c1981 */ /* 0x000322000c2e1d00 */
[----:B0-----:R-:W-:Y:S02]  /*17d0*/  CS2R R34, SRZ ;  /* 0x0000000000227805 */ /* 0x001fe4000001ff00 */
[----:B-1----:R-:W-:-:S06]  /*17e0*/  CS2R R32, SRZ ;  /* 0x0000000000207805 */ /* 0x002fcc000001ff00 */
[----:B------:R-:W5:Y:S01]  /*17f0*/  @P0 LDG.E.EL.128 R32, desc[UR4][R50.64+-0x300] ;  /* 0xfffd000432200981 */ /* 0x000f62000c2e1d00 */
[----:B------:R-:W-:Y:S02]  /*1800*/  SEL R47, R12, RZ, P2 ;  /* 0x000000ff0c2f7207 */ /* 0x000fe40001000000 */
[----:B------:R-:W-:Y:S02]  /*1810*/  SEL R12, R13, RZ, P2 ;  /* 0x000000ff0d0c7207 */ /* 0x000fe40001000000 */
[----:B------:R-:W-:Y:S02]  /*1820*/  SEL R9, R9, RZ, P2 ;  /* 0x000000ff09097207 */ /* 0x000fe40001000000 */
[----:B------:R-:W-:-:S03]  /*1830*/  SEL R8, R8, RZ, P2 ;  /* 0x000000ff08087207 */ /* 0x000fc60001000000 */
[----:B------:R-:W-:Y:S01]  /*1840*/  FFMA R23, R12, R23, R9 ;  /* 0x000000170c177223 */ /* 0x000fe20000000009 */
[----:B------:R-:W-:Y:S01]  /*1850*/  ISETP.GE.AND P5, PT, R4, 0xc0, PT ;  /* 0x000000c00400780c */ /* 0x000fe20003fa6270 */
[----:B------:R-:W-:-:S03]  /*1860*/  FFMA R38, R47, R38, R8 ;  /* 0x000000262f267223 */ /* 0x000fc60000000008 */
[----:B------:R-:W-:Y:S01]  /*1870*/  FSETP.GEU.AND P2, PT, R23, RZ, PT ;  /* 0x000000ff1700720b */ /* 0x000fe20003f4e000 */
[----:B------:R-:W-:Y:S01]  /*1880*/  FFMA R37, R42, R37, R43 ;  /* 0x000000252a257223 */ /* 0x000fe2000000002b */
[----:B------:R-:W-:Y:S01]  /*1890*/  FMUL R15, R15, R22 ;  /* 0x000000160f0f7220 */ /* 0x000fe20000400000 */
[----:B------:R-:W-:Y:S01]  /*18a0*/  FMUL R21, R48, R21 ;  /* 0x0000001530157220 */ /* 0x000fe20000400000 */
[----:B------:R-:W-:Y:S02]  /*18b0*/  ISETP.GE.AND P6, PT, R0, 0xc0, PT ;  /* 0x000000c00000780c */ /* 0x000fe40003fc6270 */
[----:B------:R-:W-:Y:S02]  /*18c0*/  FSETP.GEU.AND P4, PT, R36, RZ, PT ;  /* 0x000000ff2400720b */ /* 0x000fe40003f8e000 */
[----:B------:R-:W-:Y:S02]  /*18d0*/  FSETP.GEU.AND P3, PT, R6, RZ, PT ;  /* 0x000000ff0600720b */ /* 0x000fe40003f6e000 */
[----:B---3--:R-:W-:-:S02]  /*18e0*/  SEL R25, R25, RZ, P0 ;  /* 0x000000ff19197207 */ /* 0x008fc40000000000 */
[----:B------:R-:W-:Y:S02]  /*18f0*/  SEL R26, R26, RZ, P0 ;  /* 0x000000ff1a1a7207 */ /* 0x000fe40000000000 */
[----:B------:R-:W-:Y:S02]  /*1900*/  SEL R27, R27, RZ, P0 ;  /* 0x000000ff1b1b7207 */ /* 0x000fe40000000000 */
[----:B--2---:R-:W-:Y:S02]  /*1910*/  SEL R9, R16, RZ, P1 ;  /* 0x000000ff10097207 */ /* 0x004fe40000800000 */
[----:B----4-:R-:W-:Y:S02]  /*1920*/  SEL R28, R28, RZ, P1 ;  /* 0x000000ff1c1c7207 */ /* 0x010fe40000800000 */
[----:B------:R-:W-:Y:S02]  /*1930*/  SEL R17, R17, RZ, P1 ;  /* 0x000000ff11117207 */ /* 0x000fe40000800000 */
[----:B------:R-:W-:-:S02]  /*1940*/  SEL R18, R18, RZ, P1 ;  /* 0x000000ff12127207 */ /* 0x000fc40000800000 */
[----:B------:R-:W-:Y:S02]  /*1950*/  SEL R8, R29, RZ, P1 ;  /* 0x000000ff1d087207 */ /* 0x000fe40000800000 */
[----:B------:R-:W-:Y:S02]  /*1960*/  SEL R13, R30, RZ, P1 ;  /* 0x000000ff1e0d7207 */ /* 0x000fe40000800000 */
[----:B------:R-:W-:Y:S01]  /*1970*/  SEL R16, R19, RZ, P1 ;  /* 0x000000ff13107207 */ /* 0x000fe20000800000 */
[----:B------:R-:W-:Y:S01]  /*1980*/  FFMA R19, R9, R20, R28 ;  /* 0x0000001409137223 */ /* 0x000fe2000000001c */
[----:B------:R-:W-:Y:S01]  /*1990*/  SEL R31, R31, RZ, P1 ;  /* 0x000000ff1f1f7207 */ /* 0x000fe20000800000 */
[----:B------:R-:W-:Y:S01]  /*19a0*/  FFMA R40, R17, R40, R8 ;  /* 0x0000002811287223 */ /* 0x000fe20000000008 */
[----:B------:R-:W-:Y:S01]  /*19b0*/  FFMA R39, R18, R39, R13 ;  /* 0x0000002712277223 */ /* 0x000fe2000000000d */
[----:B------:R-:W-:Y:S01]  /*19c0*/  SEL R29, R24, RZ, P0 ;  /* 0x000000ff181d7207 */ /* 0x000fe20000000000 */
[----:B------:R-:W0:Y:S01]  /*19d0*/  LDC.64 R12, c[0x0][0x260] ;  /* 0x00009800ff0c7b82 */ /* 0x000e220000000a00 */
[----:B-----5:R-:W-:-:S02]  /*19e0*/  SEL R32, R32, RZ, P0 ;  /* 0x000000ff20207207 */ /* 0x020fc40000000000 */
[----:B------:R-:W-:Y:S02]  /*19f0*/  SEL R18, R33, RZ, P0 ;  /* 0x000000ff21127207 */ /* 0x000fe40000000000 */
[----:B------:R-:W-:Y:S02]  /*1a00*/  SEL R17, R34, RZ, P0 ;  /* 0x000000ff22117207 */ /* 0x000fe40000000000 */
[C---:B------:R-:W-:Y:S02]  /*1a10*/  FSETP.GEU.AND P1, PT, R38.reuse, RZ, PT ;  /* 0x000000ff2600720b */ /* 0x040fe40003f2e000 */
[----:B------:R-:W-:Y:S02]  /*1a20*/  SEL R20, R35, RZ, P0 ;  /* 0x000000ff23147207 */ /* 0x000fe40000000000 */
[C---:B------:R-:W-:Y:S02]  /*1a30*/  FSETP.GEU.AND P0, PT, R19.reuse, RZ, PT ;  /* 0x000000ff1300720b */ /* 0x040fe40003f0e000 */
[----:B------:R-:W-:Y:S01]  /*1a40*/  FSEL R8, R38, RZ, P1 ;  /* 0x000000ff26087208 */ /* 0x000fe20000800000 */
[----:B------:R-:W-:Y:S01]  /*1a50*/  FFMA R16, R16, R41, R31 ;  /* 0x0000002910107223 */ /* 0x000fe2000000001f */
[----:B------:R-:W-:-:S02]  /*1a60*/  @P5 FSEL R8, R19, RZ, P0 ;  /* 0x000000ff13085208 */ /* 0x000fc40000000000 */
[----:B------:R-:W-:Y:S02]  /*1a70*/  FSETP.GEU.AND P1, PT, R40, RZ, PT ;  /* 0x000000ff2800720b */ /* 0x000fe40003f2e000 */
[----:B------:R-:W-:Y:S02]  /*1a80*/  FSETP.GEU.AND P0, PT, R10, RZ, PT ;  /* 0x000000ff0a00720b */ /* 0x000fe40003f0e000 */
[----:B------:R-:W-:Y:S02]  /*1a90*/  FSEL R9, R23, RZ, P2 ;  /* 0x000000ff17097208 */ /* 0x000fe40001000000 */
[----:B------:R-:W-:Y:S02]  /*1aa0*/  @P5 FSEL R9, R40, RZ, P1 ;  /* 0x000000ff28095208 */ /* 0x000fe40000800000 */
[----:B------:R-:W-:Y:S02]  /*1ab0*/  FSETP.GEU.AND P2, PT, R11, RZ, PT ;  /* 0x000000ff0b00720b */ /* 0x000fe40003f4e000 */
[----:B------:R-:W-:-:S02]  /*1ac0*/  FSEL R10, R10, RZ, P0 ;  /* 0x000000ff0a0a7208 */ /* 0x000fc40000000000 */
[----:B------:R-:W-:Y:S02]  /*1ad0*/  FSETP.GEU.AND P1, PT, R39, RZ, PT ;  /* 0x000000ff2700720b */ /* 0x000fe40003f2e000 */
[C---:B------:R-:W-:Y:S02]  /*1ae0*/  FSETP.GEU.AND P0, PT, R16.reuse, RZ, PT ;  /* 0x000000ff1000720b */ /* 0x040fe40003f0e000 */
[----:B------:R-:W-:Y:S02]  /*1af0*/  FSEL R11, R11, RZ, P2 ;  /* 0x000000ff0b0b7208 */ /* 0x000fe40001000000 */
[----:B------:R-:W-:Y:S02]  /*1b00*/  @P5 FSEL R10, R39, RZ, P1 ;  /* 0x000000ff270a5208 */ /* 0x000fe40000800000 */
[----:B------:R-:W-:Y:S02]  /*1b10*/  @P5 FSEL R11, R16, RZ, P0 ;  /* 0x000000ff100b5208 */ /* 0x000fe40000000000 */
[C---:B------:R-:W-:Y:S01]  /*1b20*/  ISETP.GE.AND P5, PT, R2.reuse, 0x151800, PT ;  /* 0x001518000200780c */ /* 0x040fe20003fa6270 */
[----:B0-----:R-:W-:Y:S01]  /*1b30*/  IMAD.WIDE R12, R2, 0x4, R12 ;  /* 0x00000004020c7825 */ /* 0x001fe200078e020c */
[----:B------:R-:W-:-:S03]  /*1b40*/  FSETP.GEU.AND P0, PT, R37, RZ, PT ;  /* 0x000000ff2500720b */ /* 0x000fc60003f0e000 */
[----:B------:R-:W-:Y:S01]  /*1b50*/  FFMA R21, R29, R21, R32 ;  /* 0x000000151d157223 */ /* 0x000fe20000000020 */
[----:B------:R-:W-:Y:S01]  /*1b60*/  FFMA R15, R25, R15, R18 ;  /* 0x0000000f190f7223 */ /* 0x000fe20000000012 */
[----:B------:R-:W-:Y:S01]  /*1b70*/  FFMA R14, R26, R14, R17 ;  /* 0x0000000e1a0e7223 */ /* 0x000fe20000000011 */
[----:B------:R-:W-:-:S05]  /*1b80*/  FFMA R7, R27, R7, R20 ;  /* 0x000000071b077223 */ /* 0x000fca0000000014 */
[----:B------:R0:W-:Y:S01]  /*1b90*/  @!P5 STG.E.128 desc[UR4][R12.64], R8 ;  /* 0x000000080c00d986 */ /* 0x0001e2000c101d04 */
[----:B------:R-:W-:Y:S02]  /*1ba0*/  ISETP.GE.AND P5, PT, R3, 0x151800, PT ;  /* 0x001518000300780c */ /* 0x000fe40003fa6270 */
[----:B------:R-:W-:Y:S02]  /*1bb0*/  FSEL R16, R37, RZ, P0 ;  /* 0x000000ff25107208 */ /* 0x000fe40000000000 */
[----:B------:R-:W-:Y:S02]  /*1bc0*/  FSEL R17, R36, RZ, P4 ;  /* 0x000000ff24117208 */ /* 0x000fe40002000000 */
[----:B------:R-:W-:Y:S02]  /*1bd0*/  FSETP.GEU.AND P0, PT, R5, RZ, PT ;  /* 0x000000ff0500720b */ /* 0x000fe40003f0e000 */
[----:B------:R-:W-:Y:S02]  /*1be0*/  FSEL R18, R6, RZ, P3 ;  /* 0x000000ff06127208 */ /* 0x000fe40001800000 */
[----:B------:R-:W-:-:S02]  /*1bf0*/  FSETP.GEU.AND P2, PT, R21, RZ, PT ;  /* 0x000000ff1500720b */ /* 0x000fc40003f4e000 */
[----:B------:R-:W-:Y:S02]  /*1c00*/  FSETP.GEU.AND P1, PT, R15, RZ, PT ;  /* 0x000000ff0f00720b */ /* 0x000fe40003f2e000 */
[----:B------:R-:W-:Y:S02]  /*1c10*/  FSETP.GEU.AND P4, PT, R14, RZ, PT ;  /* 0x000000ff0e00720b */ /* 0x000fe40003f8e000 */
[----:B------:R-:W-:Y:S02]  /*1c20*/  FSETP.GEU.AND P3, PT, R7, RZ, PT ;  /* 0x000000ff0700720b */ /* 0x000fe40003f6e000 */
[----:B------:R-:W-:Y:S02]  /*1c30*/  FSEL R19, R5, RZ, P0 ;  /* 0x000000ff05137208 */ /* 0x000fe40000000000 */
[----:B------:R-:W-:Y:S02]  /*1c40*/  @P6 FSEL R16, R21, RZ, P2 ;  /* 0x000000ff15106208 */ /* 0x000fe40001000000 */
[----:B------:R-:W-:-:S02]  /*1c50*/  @P6 FSEL R17, R15, RZ, P1 ;  /* 0x000000ff0f116208 */ /* 0x000fc40000800000 */
[----:B------:R-:W-:Y:S02]  /*1c60*/  @P6 FSEL R18, R14, RZ, P4 ;  /* 0x000000ff0e126208 */ /* 0x000fe40002000000 */
[----:B------:R-:W-:Y:S01]  /*1c70*/  @P6 FSEL R19, R7, RZ, P3 ;  /* 0x000000ff07136208 */ /* 0x000fe20001800000 */
[----:B0-----:R-:W-:Y:S06]  /*1c80*/  @P5 EXIT ;  /* 0x000000000000594d */ /* 0x001fec0003800000 */
[----:B------:R-:W-:Y:S01]  /*1c90*/  STG.E.128 desc[UR4][R12.64+0x800], R16 ;  /* 0x000800100c007986 */ /* 0x000fe2000c101d04 */
[----:B------:R-:W-:Y:S05]  /*1ca0*/  EXIT ;  /* 0x000000000000794d */ /* 0x000fea0003800000 */
.L_x_0:
[----:B------:R-:W-:-:S00]  /*1cb0*/  BRA `(.L_x_0) ;  /* 0xfffffffc00fc7947 */ /* 0x000fc0000383ffff */
[----:B------:R-:W-:-:S00]  /*1cc0*/  NOP ;  /* 0x0000000000007918 */ /* 0x000fc00000000000 */
        /* <DEDUP_REMOVED lines=11> */
.L_x_1:


//--------------------- .nv.global.init           --------------------------
	.section	.nv.global.init,"aw",@progbits
.nv.global.init:
	.type		_$_str,@object
	.size		_$_str,(_$_str_$_2 - _$_str)
_$_str:
        /*0000*/ 	.byte	0x5f, 0x5f, 0x43, 0x55, 0x44, 0x41, 0x5f, 0x46, 0x54, 0x5a, 0x00
	.type		_$_str_$_2,@object
	.size		_$_str_$_2,(.L_1 - _$_str_$_2)
_$_str_$_2:
        /*000b*/ 	.byte	0x5f, 0x5f, 0x43, 0x55, 0x44, 0x41, 0x5f, 0x50, 0x52, 0x45, 0x43, 0x5f, 0x53, 0x51, 0x52, 0x54
        /*001b*/ 	.byte	0x00
.L_1:


//--------------------- .nv.constant0.triton_poi_fused_cat_40 --------------------------
	.section	.nv.constant0.triton_poi_fused_cat_40,"a",@progbits
	.sectionflags	@""
	.align	4
.nv.constant0.triton_poi_fused_cat_40:
	.zero		620
